//
// Generated by NVIDIA NVVM Compiler
//
// Compiler Build ID: CL-36424714
// Cuda compilation tools, release 13.0, V13.0.88
// Based on NVVM 20.0.0
//

.version 9.0
.target sm_100
.address_size 64

	// .globl	_Z14block_matchingPiS_iiii

.visible .entry _Z14block_matchingPiS_iiii(
	.param .u64 .ptr .align 1 _Z14block_matchingPiS_iiii_param_0,
	.param .u64 .ptr .align 1 _Z14block_matchingPiS_iiii_param_1,
	.param .u32 _Z14block_matchingPiS_iiii_param_2,
	.param .u32 _Z14block_matchingPiS_iiii_param_3,
	.param .u32 _Z14block_matchingPiS_iiii_param_4,
	.param .u32 _Z14block_matchingPiS_iiii_param_5
)
{


	ret;

}


// ===== COMPILED SASS (sm_100) =====

	.target	sm_100

	.elftype	@"ET_EXEC"


//--------------------- .note.nv.tkinfo           --------------------------
	.section	.note.nv.tkinfo,"",@"SHT_NOTE"
	.sectionflags	@"SHF_NOTE_NV_TKINFO"
	.tkinfo
        /*0018*/ 	.word	0x00000002
        /*0030*/ 	.string	""
        /*0030*/ 	.string	"ptxas"
        /*0030*/ 	.string	"Cuda compilation tools, release 13.0, V13.0.88"
        /*0030*/ 	.string	"Build cuda_13.0.r13.0/compiler.36424714_0"
        /*0030*/ 	.string	"-arch sm_100 -m 64 "



//--------------------- .note.nv.cuinfo           --------------------------
	.section	.note.nv.cuinfo,"",@"SHT_NOTE"
	.sectionflags	@"SHF_NOTE_NV_CUINFO"
        /*0018*/ 	.short	0x0002
        /*001a*/ 	.short	0x0064
        /*001c*/ 	.short	0x0082
	.zero		2


//--------------------- .nv.info                  --------------------------
	.section	.nv.info,"",@"SHT_CUDA_INFO"
	.align	4


	//----- nvinfo : EIATTR_REGCOUNT
	.align		4
        /*0000*/ 	.byte	0x04, 0x2f
        /*0002*/ 	.short	(.L_1 - .L_0)
	.align		4
.L_0:
        /*0004*/ 	.word	index@(_Z14block_matchingPiS_iiii)
        /*0008*/ 	.word	0x00000004


	//----- nvinfo : EIATTR_FRAME_SIZE
	.align		4
.L_1:
        /*000c*/ 	.byte	0x04, 0x11
        /*000e*/ 	.short	(.L_3 - .L_2)
	.align		4
.L_2:
        /*0010*/ 	.word	index@(_Z14block_matchingPiS_iiii)
        /*0014*/ 	.word	0x00000000


	//----- nvinfo : EIATTR_MIN_STACK_SIZE
	.align		4
.L_3:
        /*0018*/ 	.byte	0x04, 0x12
        /*001a*/ 	.short	(.L_5 - .L_4)
	.align		4
.L_4:
        /*001c*/ 	.word	index@(_Z14block_matchingPiS_iiii)
        /*0020*/ 	.word	0x00000000
.L_5:


//--------------------- .nv.compat                --------------------------
	.section	.nv.compat,"",@"SHT_CUDA_COMPAT_INFO"
	.align	4
        /*0000*/ 	.byte	0x02, 0x09, 0x00, 0x00, 0x02, 0x02, 0x01, 0x00, 0x02, 0x05, 0x05, 0x00, 0x03, 0x07, 0x01, 0x01
        /*0010*/ 	.byte	0x02, 0x03, 0x00, 0x00, 0x02, 0x06, 0x01, 0x00, 0x04, 0x0b, 0x08, 0x00, 0x09, 0x00, 0x00, 0x00
        /*0020*/ 	.byte	0x00, 0x00, 0x00, 0x00


//--------------------- .nv.info._Z14block_matchingPiS_iiii --------------------------
	.section	.nv.info._Z14block_matchingPiS_iiii,"",@"SHT_CUDA_INFO"
	.sectionflags	@""
	.align	4


	//----- nvinfo : EIATTR_CUDA_API_VERSION
	.align		4
        /*0000*/ 	.byte	0x04, 0x37
        /*0002*/ 	.short	(.L_7 - .L_6)
.L_6:
        /*0004*/ 	.word	0x00000082


	//----- nvinfo : EIATTR_KPARAM_INFO
	.align		4
.L_7:
        /*0008*/ 	.byte	0x04, 0x17
        /*000a*/ 	.short	(.L_9 - .L_8)
.L_8:
        /*000c*/ 	.word	0x00000000
        /*0010*/ 	.short	0x0005
        /*0012*/ 	.short	0x001c
        /*0014*/ 	.byte	0x00, 0xf0, 0x11, 0x00


	//----- nvinfo : EIATTR_KPARAM_INFO
	.align		4
.L_9:
        /*0018*/ 	.byte	0x04, 0x17
        /*001a*/ 	.short	(.L_11 - .L_10)
.L_10:
        /*001c*/ 	.word	0x00000000
        /*0020*/ 	.short	0x0004
        /*0022*/ 	.short	0x0018
        /*0024*/ 	.byte	0x00, 0xf0, 0x11, 0x00


	//----- nvinfo : EIATTR_KPARAM_INFO
	.align		4
.L_11:
        /*0028*/ 	.byte	0x04, 0x17
        /*002a*/ 	.short	(.L_13 - .L_12)
.L_12:
        /*002c*/ 	.word	0x00000000
        /*0030*/ 	.short	0x0003
        /*0032*/ 	.short	0x0014
        /*0034*/ 	.byte	0x00, 0xf0, 0x11, 0x00


	//----- nvinfo : EIATTR_KPARAM_INFO
	.align		4
.L_13:
        /*0038*/ 	.byte	0x04, 0x17
        /*003a*/ 	.short	(.L_15 - .L_14)
.L_14:
        /*003c*/ 	.word	0x00000000
        /*0040*/ 	.short	0x0002
        /*0042*/ 	.short	0x0010
        /*0044*/ 	.byte	0x00, 0xf0, 0x11, 0x00


	//----- nvinfo : EIATTR_KPARAM_INFO
	.align		4
.L_15:
        /*0048*/ 	.byte	0x04, 0x17
        /*004a*/ 	.short	(.L_17 - .L_16)
.L_16:
        /*004c*/ 	.word	0x00000000
        /*0050*/ 	.short	0x0001
        /*0052*/ 	.short	0x0008
        /*0054*/ 	.byte	0x00, 0xf5, 0x21, 0x00


	//----- nvinfo : EIATTR_KPARAM_INFO
	.align		4
.L_17:
        /*0058*/ 	.byte	0x04, 0x17
        /*005a*/ 	.short	(.L_19 - .L_18)
.L_18:
        /*005c*/ 	.word	0x00000000
        /*0060*/ 	.short	0x0000
        /*0062*/ 	.short	0x0000
        /*0064*/ 	.byte	0x00, 0xf5, 0x21, 0x00


	//----- nvinfo : EIATTR_SPARSE_MMA_MASK
	.align		4
.L_19:
        /*0068*/ 	.byte	0x03, 0x50
        /*006a*/ 	.short	0x0000


	//----- nvinfo : EIATTR_MAXREG_COUNT
	.align		4
        /*006c*/ 	.byte	0x03, 0x1b
        /*006e*/ 	.short	0x00ff


	//----- nvinfo : EIATTR_MERCURY_ISA_VERSION
	.align		4
        /*0070*/ 	.byte	0x03, 0x5f
        /*0072*/ 	.short	0x0101


	//----- nvinfo : EIATTR_VRC_CTA_INIT_COUNT
	.align		4
        /*0074*/ 	.byte	0x02, 0x4a
	.zero		1
	.zero		1


	//----- nvinfo : EIATTR_EXIT_INSTR_OFFSETS
	.align		4
        /*0078*/ 	.byte	0x04, 0x1c
        /*007a*/ 	.short	(.L_21 - .L_20)


	//   ....[0]....
.L_20:
        /*007c*/ 	.word	0x00000010


	//----- nvinfo : EIATTR_CBANK_PARAM_SIZE
	.align		4
.L_21:
        /*0080*/ 	.byte	0x03, 0x19
        /*0082*/ 	.short	0x0020


	//----- nvinfo : EIATTR_PARAM_CBANK
	.align		4
        /*0084*/ 	.byte	0x04, 0x0a
        /*0086*/ 	.short	(.L_23 - .L_22)
	.align		4
.L_22:
        /*0088*/ 	.word	index@(.nv.constant0._Z14block_matchingPiS_iiii)
        /*008c*/ 	.short	0x0380
        /*008e*/ 	.short	0x0020


	//----- nvinfo : EIATTR_SW_WAR
	.align		4
.L_23:
        /*0090*/ 	.byte	0x04, 0x36
        /*0092*/ 	.short	(.L_25 - .L_24)
.L_24:
        /*0094*/ 	.word	0x00000008
.L_25:


//--------------------- .nv.callgraph             --------------------------
	.section	.nv.callgraph,"",@"SHT_CUDA_CALLGRAPH"
	.align	4
	.sectionentsize	8
	.align		4
        /*0000*/ 	.word	0x00000000
	.align		4
        /*0004*/ 	.word	0xffffffff
	.align		4
        /*0008*/ 	.word	0x00000000
	.align		4
        /*000c*/ 	.word	0xfffffffe
	.align		4
        /*0010*/ 	.word	0x00000000
	.align		4
        /*0014*/ 	.word	0xfffffffd
	.align		4
        /*0018*/ 	.word	0x00000000
	.align		4
        /*001c*/ 	.word	0xfffffffc


//--------------------- .text._Z14block_matchingPiS_iiii --------------------------
	.section	.text._Z14block_matchingPiS_iiii,"ax",@progbits
	.align	128
        .global         _Z14block_matchingPiS_iiii
        .type           _Z14block_matchingPiS_iiii,@function
        .size           _Z14block_matchingPiS_iiii,(.L_x_1 - _Z14block_matchingPiS_iiii)
        .other          _Z14block_matchingPiS_iiii,@"STO_CUDA_ENTRY STV_DEFAULT"
_Z14block_matchingPiS_iiii:
.text._Z14block_matchingPiS_iiii:
[----:B------:R-:W-:Y:S01]  /*0000*/  LDC R1, c[0x0][0x37c] ;  /* 0x0000df00ff017b82 */ /* 0x000fe20000000800 */
[----:B------:R-:W-:Y:S05]  /*0010*/  EXIT ;  /* 0x000000000000794d */ /* 0x000fea0003800000 */
.L_x_0:
[----:B------:R-:W-:-:S00]  /*0020*/  BRA `(.L_x_0) ;  /* 0xfffffffc00fc7947 */ /* 0x000fc0000383ffff */
[----:B------:R-:W-:-:S00]  /*0030*/  NOP ;  /* 0x0000000000007918 */ /* 0x000fc00000000000 */
        /* <DEDUP_REMOVED lines=12> */
.L_x_1:


//--------------------- .nv.shared.reserved.0     --------------------------
	.section	.nv.shared.reserved.0,"aw",@nobits
	.weak		__nv_reservedSMEM_offset_0_alias
	.size		__nv_reservedSMEM_offset_0_alias, 0, 64
	.other		__nv_reservedSMEM_offset_0_alias,@"STO_CUDA_RESERVED_SHARED STV_DEFAULT"
__nv_reservedSMEM_offset_0_alias:
	.zero		0
	.zero		64


//--------------------- .nv.constant0._Z14block_matchingPiS_iiii --------------------------
	.section	.nv.constant0._Z14block_matchingPiS_iiii,"a",@progbits
	.sectionflags	@""
	.align	4
.nv.constant0._Z14block_matchingPiS_iiii:
	.zero		928


//--------------------- SYMBOLS --------------------------

	.type		.nv.reservedSmem.offset0,@object
	.size		.nv.reservedSmem.offset0,0x4
